//
// Generated by NVIDIA NVVM Compiler
//
// Compiler Build ID: CL-36424714
// Cuda compilation tools, release 13.0, V13.0.88
// Based on NVVM 20.0.0
//

.version 9.0
.target sm_100
.address_size 64

	// .globl	_Z7cte_sumv

.visible .entry _Z7cte_sumv()
{


	ret;

}
	// .globl	_Z7uvm_sumv
.visible .entry _Z7uvm_sumv()
{


	ret;

}


// ===== COMPILED SASS (sm_100) =====

	.target	sm_100

	.elftype	@"ET_EXEC"


//--------------------- .note.nv.tkinfo           --------------------------
	.section	.note.nv.tkinfo,"",@"SHT_NOTE"
	.sectionflags	@"SHF_NOTE_NV_TKINFO"
	.tkinfo
        /*0018*/ 	.word	0x00000002
        /*0030*/ 	.string	""
        /*0030*/ 	.string	"ptxas"
        /*0030*/ 	.string	"Cuda compilation tools, release 13.0, V13.0.88"
        /*0030*/ 	.string	"Build cuda_13.0.r13.0/compiler.36424714_0"
        /*0030*/ 	.string	"-arch sm_100 -m 64 "



//--------------------- .note.nv.cuinfo           --------------------------
	.section	.note.nv.cuinfo,"",@"SHT_NOTE"
	.sectionflags	@"SHF_NOTE_NV_CUINFO"
        /*0018*/ 	.short	0x0002
        /*001a*/ 	.short	0x0064
        /*001c*/ 	.short	0x0082
	.zero		2


//--------------------- .nv.info                  --------------------------
	.section	.nv.info,"",@"SHT_CUDA_INFO"
	.align	4


	//----- nvinfo : EIATTR_REGCOUNT
	.align		4
        /*0000*/ 	.byte	0x04, 0x2f
        /*0002*/ 	.short	(.L_1 - .L_0)
	.align		4
.L_0:
        /*0004*/ 	.word	index@(_Z7cte_sumv)
        /*0008*/ 	.word	0x00000004


	//----- nvinfo : EIATTR_FRAME_SIZE
	.align		4
.L_1:
        /*000c*/ 	.byte	0x04, 0x11
        /*000e*/ 	.short	(.L_3 - .L_2)
	.align		4
.L_2:
        /*0010*/ 	.word	index@(_Z7cte_sumv)
        /*0014*/ 	.word	0x00000000


	//----- nvinfo : EIATTR_REGCOUNT
	.align		4
.L_3:
        /*0018*/ 	.byte	0x04, 0x2f
        /*001a*/ 	.short	(.L_5 - .L_4)
	.align		4
.L_4:
        /*001c*/ 	.word	index@(_Z7uvm_sumv)
        /*0020*/ 	.word	0x00000004


	//----- nvinfo : EIATTR_FRAME_SIZE
	.align		4
.L_5:
        /*0024*/ 	.byte	0x04, 0x11
        /*0026*/ 	.short	(.L_7 - .L_6)
	.align		4
.L_6:
        /*0028*/ 	.word	index@(_Z7uvm_sumv)
        /*002c*/ 	.word	0x00000000


	//----- nvinfo : EIATTR_MIN_STACK_SIZE
	.align		4
.L_7:
        /*0030*/ 	.byte	0x04, 0x12
        /*0032*/ 	.short	(.L_9 - .L_8)
	.align		4
.L_8:
        /*0034*/ 	.word	index@(_Z7uvm_sumv)
        /*0038*/ 	.word	0x00000000


	//----- nvinfo : EIATTR_MIN_STACK_SIZE
	.align		4
.L_9:
        /*003c*/ 	.byte	0x04, 0x12
        /*003e*/ 	.short	(.L_11 - .L_10)
	.align		4
.L_10:
        /*0040*/ 	.word	index@(_Z7cte_sumv)
        /*0044*/ 	.word	0x00000000
.L_11:


//--------------------- .nv.compat                --------------------------
	.section	.nv.compat,"",@"SHT_CUDA_COMPAT_INFO"
	.align	4
        /*0000*/ 	.byte	0x02, 0x09, 0x00, 0x00, 0x02, 0x02, 0x01, 0x00, 0x02, 0x05, 0x05, 0x00, 0x03, 0x07, 0x01, 0x01
        /*0010*/ 	.byte	0x02, 0x03, 0x00, 0x00, 0x02, 0x06, 0x01, 0x00, 0x04, 0x0b, 0x08, 0x00, 0x09, 0x00, 0x00, 0x00
        /*0020*/ 	.byte	0x00, 0x00, 0x00, 0x00


//--------------------- .nv.info._Z7uvm_sumv      --------------------------
	.section	.nv.info._Z7uvm_sumv,"",@"SHT_CUDA_INFO"
	.sectionflags	@""
	.align	4


	//----- nvinfo : EIATTR_CUDA_API_VERSION
	.align		4
        /*0000*/ 	.byte	0x04, 0x37
        /*0002*/ 	.short	(.L_13 - .L_12)
.L_12:
        /*0004*/ 	.word	0x00000082


	//----- nvinfo : EIATTR_SPARSE_MMA_MASK
	.align		4
.L_13:
        /*0008*/ 	.byte	0x03, 0x50
        /*000a*/ 	.short	0x0000


	//----- nvinfo : EIATTR_MAXREG_COUNT
	.align		4
        /*000c*/ 	.byte	0x03, 0x1b
        /*000e*/ 	.short	0x00ff


	//----- nvinfo : EIATTR_MERCURY_ISA_VERSION
	.align		4
        /*0010*/ 	.byte	0x03, 0x5f
        /*0012*/ 	.short	0x0101


	//----- nvinfo : EIATTR_VRC_CTA_INIT_COUNT
	.align		4
        /*0014*/ 	.byte	0x02, 0x4a
	.zero		1
	.zero		1


	//----- nvinfo : EIATTR_EXIT_INSTR_OFFSETS
	.align		4
        /*0018*/ 	.byte	0x04, 0x1c
        /*001a*/ 	.short	(.L_15 - .L_14)


	//   ....[0]....
.L_14:
        /*001c*/ 	.word	0x00000010


	//----- nvinfo : EIATTR_SW_WAR
	.align		4
.L_15:
        /*0020*/ 	.byte	0x04, 0x36
        /*0022*/ 	.short	(.L_17 - .L_16)
.L_16:
        /*0024*/ 	.word	0x00000008
.L_17:


//--------------------- .nv.info._Z7cte_sumv      --------------------------
	.section	.nv.info._Z7cte_sumv,"",@"SHT_CUDA_INFO"
	.sectionflags	@""
	.align	4


	//----- nvinfo : EIATTR_CUDA_API_VERSION
	.align		4
        /*0000*/ 	.byte	0x04, 0x37
        /*0002*/ 	.short	(.L_19 - .L_18)
.L_18:
        /*0004*/ 	.word	0x00000082


	//----- nvinfo : EIATTR_SPARSE_MMA_MASK
	.align		4
.L_19:
        /*0008*/ 	.byte	0x03, 0x50
        /*000a*/ 	.short	0x0000


	//----- nvinfo : EIATTR_MAXREG_COUNT
	.align		4
        /*000c*/ 	.byte	0x03, 0x1b
        /*000e*/ 	.short	0x00ff


	//----- nvinfo : EIATTR_MERCURY_ISA_VERSION
	.align		4
        /*0010*/ 	.byte	0x03, 0x5f
        /*0012*/ 	.short	0x0101


	//----- nvinfo : EIATTR_VRC_CTA_INIT_COUNT
	.align		4
        /*0014*/ 	.byte	0x02, 0x4a
	.zero		1
	.zero		1


	//----- nvinfo : EIATTR_EXIT_INSTR_OFFSETS
	.align		4
        /*0018*/ 	.byte	0x04, 0x1c
        /*001a*/ 	.short	(.L_21 - .L_20)


	//   ....[0]....
.L_20:
        /*001c*/ 	.word	0x00000010


	//----- nvinfo : EIATTR_SW_WAR
	.align		4
.L_21:
        /*0020*/ 	.byte	0x04, 0x36
        /*0022*/ 	.short	(.L_23 - .L_22)
.L_22:
        /*0024*/ 	.word	0x00000008
.L_23:


//--------------------- .nv.callgraph             --------------------------
	.section	.nv.callgraph,"",@"SHT_CUDA_CALLGRAPH"
	.align	4
	.sectionentsize	8
	.align		4
        /*0000*/ 	.word	0x00000000
	.align		4
        /*0004*/ 	.word	0xffffffff
	.align		4
        /*0008*/ 	.word	0x00000000
	.align		4
        /*000c*/ 	.word	0xfffffffe
	.align		4
        /*0010*/ 	.word	0x00000000
	.align		4
        /*0014*/ 	.word	0xfffffffd
	.align		4
        /*0018*/ 	.word	0x00000000
	.align		4
        /*001c*/ 	.word	0xfffffffc


//--------------------- .text._Z7uvm_sumv         --------------------------
	.section	.text._Z7uvm_sumv,"ax",@progbits
	.align	128
        .global         _Z7uvm_sumv
        .type           _Z7uvm_sumv,@function
        .size           _Z7uvm_sumv,(.L_x_2 - _Z7uvm_sumv)
        .other          _Z7uvm_sumv,@"STO_CUDA_ENTRY STV_DEFAULT"
_Z7uvm_sumv:
.text._Z7uvm_sumv:
[----:B------:R-:W-:Y:S01]  /*0000*/  LDC R1, c[0x0][0x37c] ;  /* 0x0000df00ff017b82 */ /* 0x000fe20000000800 */
[----:B------:R-:W-:Y:S05]  /*0010*/  EXIT ;  /* 0x000000000000794d */ /* 0x000fea0003800000 */
.L_x_0:
[----:B------:R-:W-:-:S00]  /*0020*/  BRA `(.L_x_0) ;  /* 0xfffffffc00fc7947 */ /* 0x000fc0000383ffff */
[----:B------:R-:W-:-:S00]  /*0030*/  NOP ;  /* 0x0000000000007918 */ /* 0x000fc00000000000 */
        /* <DEDUP_REMOVED lines=12> */
.L_x_2:


//--------------------- .text._Z7cte_sumv         --------------------------
	.section	.text._Z7cte_sumv,"ax",@progbits
	.align	128
        .global         _Z7cte_sumv
        .type           _Z7cte_sumv,@function
        .size           _Z7cte_sumv,(.L_x_3 - _Z7cte_sumv)
        .other          _Z7cte_sumv,@"STO_CUDA_ENTRY STV_DEFAULT"
_Z7cte_sumv:
.text._Z7cte_sumv:
[----:B------:R-:W-:Y:S01]  /*0000*/  LDC R1, c[0x0][0x37c] ;  /* 0x0000df00ff017b82 */ /* 0x000fe20000000800 */
[----:B------:R-:W-:Y:S05]  /*0010*/  EXIT ;  /* 0x000000000000794d */ /* 0x000fea0003800000 */
.L_x_1:
        /* <DEDUP_REMOVED lines=14> */
.L_x_3:


//--------------------- .nv.shared.reserved.0     --------------------------
	.section	.nv.shared.reserved.0,"aw",@nobits
	.weak		__nv_reservedSMEM_offset_0_alias
	.size		__nv_reservedSMEM_offset_0_alias, 0, 64
	.other		__nv_reservedSMEM_offset_0_alias,@"STO_CUDA_RESERVED_SHARED STV_DEFAULT"
__nv_reservedSMEM_offset_0_alias:
	.zero		0
	.zero		64


//--------------------- .nv.constant0._Z7uvm_sumv --------------------------
	.section	.nv.constant0._Z7uvm_sumv,"a",@progbits
	.sectionflags	@""
	.align	4
.nv.constant0._Z7uvm_sumv:
	.zero		896


//--------------------- .nv.constant0._Z7cte_sumv --------------------------
	.section	.nv.constant0._Z7cte_sumv,"a",@progbits
	.sectionflags	@""
	.align	4
.nv.constant0._Z7cte_sumv:
	.zero		896


//--------------------- SYMBOLS --------------------------

	.type		.nv.reservedSmem.offset0,@object
	.size		.nv.reservedSmem.offset0,0x4
